//
// Generated by NVIDIA NVVM Compiler
//
// Compiler Build ID: CL-36424714
// Cuda compilation tools, release 13.0, V13.0.88
// Based on NVVM 20.0.0
//

.version 9.0
.target sm_100
.address_size 64

	// .globl	_Z10convKernelPfS_S_S_iii
.const .align 4 .b8 d_mask[12];

.visible .entry _Z10convKernelPfS_S_S_iii(
	.param .u64 .ptr .align 1 _Z10convKernelPfS_S_S_iii_param_0,
	.param .u64 .ptr .align 1 _Z10convKernelPfS_S_S_iii_param_1,
	.param .u64 .ptr .align 1 _Z10convKernelPfS_S_S_iii_param_2,
	.param .u64 .ptr .align 1 _Z10convKernelPfS_S_S_iii_param_3,
	.param .u32 _Z10convKernelPfS_S_S_iii_param_4,
	.param .u32 _Z10convKernelPfS_S_S_iii_param_5,
	.param .u32 _Z10convKernelPfS_S_S_iii_param_6
)
{
	.reg .pred 	%p<14>;
	.reg .b32 	%r<45>;
	.reg .b32 	%f<115>;
	.reg .b64 	%rd<65>;

	ld.param.u64 	%rd18, [_Z10convKernelPfS_S_S_iii_param_0];
	ld.param.u64 	%rd19, [_Z10convKernelPfS_S_S_iii_param_1];
	ld.param.u64 	%rd20, [_Z10convKernelPfS_S_S_iii_param_2];
	ld.param.u64 	%rd17, [_Z10convKernelPfS_S_S_iii_param_3];
	ld.param.u32 	%r23, [_Z10convKernelPfS_S_S_iii_param_4];
	ld.param.u32 	%r24, [_Z10convKernelPfS_S_S_iii_param_5];
	cvta.to.global.u64 	%rd1, %rd20;
	cvta.to.global.u64 	%rd2, %rd19;
	cvta.to.global.u64 	%rd3, %rd18;
	mov.u32 	%r25, %ctaid.x;
	mov.u32 	%r1, %tid.x;
	mov.u32 	%r2, %ntid.x;
	shr.u32 	%r26, %r24, 31;
	add.s32 	%r27, %r24, %r26;
	shr.s32 	%r3, %r27, 1;
	mul.lo.s32 	%r4, %r25, %r2;
	setp.ge.s32 	%p1, %r1, %r3;
	@%p1 bra 	$L__BB0_4;
	sub.s32 	%r28, %r4, %r3;
	add.s32 	%r5, %r28, %r1;
	setp.gt.s32 	%p2, %r5, -1;
	@%p2 bra 	$L__BB0_3;
	mul.wide.u32 	%rd25, %r1, 4;
	add.s64 	%rd26, %rd2, %rd25;
	mov.b32 	%r29, 0;
	st.global.u32 	[%rd26], %r29;
	bra.uni 	$L__BB0_4;
$L__BB0_3:
	mul.wide.u32 	%rd21, %r5, 4;
	add.s64 	%rd22, %rd3, %rd21;
	ld.global.f32 	%f14, [%rd22];
	mul.wide.u32 	%rd23, %r1, 4;
	add.s64 	%rd24, %rd2, %rd23;
	st.global.f32 	[%rd24], %f14;
$L__BB0_4:
	add.s32 	%r6, %r4, %r1;
	mul.wide.u32 	%rd27, %r6, 4;
	add.s64 	%rd28, %rd3, %rd27;
	ld.global.f32 	%f15, [%rd28];
	add.s32 	%r30, %r3, %r1;
	mul.wide.s32 	%rd29, %r30, 4;
	add.s64 	%rd4, %rd2, %rd29;
	st.global.f32 	[%rd4], %f15;
	not.b32 	%r31, %r3;
	add.s32 	%r32, %r2, %r31;
	setp.le.s32 	%p3, %r1, %r32;
	@%p3 bra 	$L__BB0_8;
	add.s32 	%r7, %r6, %r2;
	setp.lt.s32 	%p4, %r7, %r23;
	@%p4 bra 	$L__BB0_7;
	shl.b32 	%r33, %r2, 2;
	cvt.u64.u32 	%rd30, %r33;
	add.s64 	%rd31, %rd4, %rd30;
	mov.b32 	%r34, 0;
	st.global.u32 	[%rd31], %r34;
	bra.uni 	$L__BB0_8;
$L__BB0_7:
	mul.wide.u32 	%rd32, %r7, 4;
	add.s64 	%rd33, %rd3, %rd32;
	ld.global.f32 	%f16, [%rd33];
	shl.b32 	%r35, %r2, 2;
	cvt.u64.u32 	%rd34, %r35;
	add.s64 	%rd35, %rd4, %rd34;
	st.global.f32 	[%rd35], %f16;
$L__BB0_8:
	bar.sync 	0;
	setp.lt.s32 	%p5, %r24, 1;
	mov.f32 	%f114, 0f00000000;
	@%p5 bra 	$L__BB0_21;
	and.b32  	%r8, %r24, 15;
	setp.lt.u32 	%p6, %r24, 16;
	mov.f32 	%f114, 0f00000000;
	mov.b32 	%r42, 0;
	@%p6 bra 	$L__BB0_12;
	and.b32  	%r42, %r24, 2147483632;
	neg.s32 	%r40, %r42;
	mul.wide.u32 	%rd36, %r1, 4;
	add.s64 	%rd37, %rd36, %rd2;
	add.s64 	%rd62, %rd37, 32;
	add.s64 	%rd61, %rd1, 32;
	mov.f32 	%f114, 0f00000000;
$L__BB0_11:
	.pragma "nounroll";
	ld.global.f32 	%f21, [%rd62+-32];
	ld.global.f32 	%f22, [%rd61+-32];
	fma.rn.f32 	%f23, %f21, %f22, %f114;
	ld.global.f32 	%f24, [%rd62+-28];
	ld.global.f32 	%f25, [%rd61+-28];
	fma.rn.f32 	%f26, %f24, %f25, %f23;
	ld.global.f32 	%f27, [%rd62+-24];
	ld.global.f32 	%f28, [%rd61+-24];
	fma.rn.f32 	%f29, %f27, %f28, %f26;
	ld.global.f32 	%f30, [%rd62+-20];
	ld.global.f32 	%f31, [%rd61+-20];
	fma.rn.f32 	%f32, %f30, %f31, %f29;
	ld.global.f32 	%f33, [%rd62+-16];
	ld.global.f32 	%f34, [%rd61+-16];
	fma.rn.f32 	%f35, %f33, %f34, %f32;
	ld.global.f32 	%f36, [%rd62+-12];
	ld.global.f32 	%f37, [%rd61+-12];
	fma.rn.f32 	%f38, %f36, %f37, %f35;
	ld.global.f32 	%f39, [%rd62+-8];
	ld.global.f32 	%f40, [%rd61+-8];
	fma.rn.f32 	%f41, %f39, %f40, %f38;
	ld.global.f32 	%f42, [%rd62+-4];
	ld.global.f32 	%f43, [%rd61+-4];
	fma.rn.f32 	%f44, %f42, %f43, %f41;
	ld.global.f32 	%f45, [%rd62];
	ld.global.f32 	%f46, [%rd61];
	fma.rn.f32 	%f47, %f45, %f46, %f44;
	ld.global.f32 	%f48, [%rd62+4];
	ld.global.f32 	%f49, [%rd61+4];
	fma.rn.f32 	%f50, %f48, %f49, %f47;
	ld.global.f32 	%f51, [%rd62+8];
	ld.global.f32 	%f52, [%rd61+8];
	fma.rn.f32 	%f53, %f51, %f52, %f50;
	ld.global.f32 	%f54, [%rd62+12];
	ld.global.f32 	%f55, [%rd61+12];
	fma.rn.f32 	%f56, %f54, %f55, %f53;
	ld.global.f32 	%f57, [%rd62+16];
	ld.global.f32 	%f58, [%rd61+16];
	fma.rn.f32 	%f59, %f57, %f58, %f56;
	ld.global.f32 	%f60, [%rd62+20];
	ld.global.f32 	%f61, [%rd61+20];
	fma.rn.f32 	%f62, %f60, %f61, %f59;
	ld.global.f32 	%f63, [%rd62+24];
	ld.global.f32 	%f64, [%rd61+24];
	fma.rn.f32 	%f65, %f63, %f64, %f62;
	ld.global.f32 	%f66, [%rd62+28];
	ld.global.f32 	%f67, [%rd61+28];
	fma.rn.f32 	%f114, %f66, %f67, %f65;
	add.s32 	%r40, %r40, 16;
	add.s64 	%rd62, %rd62, 64;
	add.s64 	%rd61, %rd61, 64;
	setp.ne.s32 	%p7, %r40, 0;
	@%p7 bra 	$L__BB0_11;
$L__BB0_12:
	setp.eq.s32 	%p8, %r8, 0;
	@%p8 bra 	$L__BB0_21;
	and.b32  	%r14, %r24, 7;
	setp.lt.u32 	%p9, %r8, 8;
	@%p9 bra 	$L__BB0_15;
	add.s32 	%r37, %r42, %r1;
	mul.wide.u32 	%rd38, %r37, 4;
	add.s64 	%rd39, %rd2, %rd38;
	ld.global.f32 	%f69, [%rd39];
	cvt.u64.u32 	%rd40, %r42;
	mul.wide.u32 	%rd41, %r42, 4;
	add.s64 	%rd42, %rd1, %rd41;
	ld.global.f32 	%f70, [%rd42];
	fma.rn.f32 	%f71, %f69, %f70, %f114;
	cvt.u64.u32 	%rd43, %r1;
	add.s64 	%rd44, %rd40, %rd43;
	shl.b64 	%rd45, %rd44, 2;
	add.s64 	%rd46, %rd2, %rd45;
	ld.global.f32 	%f72, [%rd46+4];
	ld.global.f32 	%f73, [%rd42+4];
	fma.rn.f32 	%f74, %f72, %f73, %f71;
	ld.global.f32 	%f75, [%rd46+8];
	ld.global.f32 	%f76, [%rd42+8];
	fma.rn.f32 	%f77, %f75, %f76, %f74;
	ld.global.f32 	%f78, [%rd46+12];
	ld.global.f32 	%f79, [%rd42+12];
	fma.rn.f32 	%f80, %f78, %f79, %f77;
	ld.global.f32 	%f81, [%rd46+16];
	ld.global.f32 	%f82, [%rd42+16];
	fma.rn.f32 	%f83, %f81, %f82, %f80;
	ld.global.f32 	%f84, [%rd46+20];
	ld.global.f32 	%f85, [%rd42+20];
	fma.rn.f32 	%f86, %f84, %f85, %f83;
	ld.global.f32 	%f87, [%rd46+24];
	ld.global.f32 	%f88, [%rd42+24];
	fma.rn.f32 	%f89, %f87, %f88, %f86;
	ld.global.f32 	%f90, [%rd46+28];
	ld.global.f32 	%f91, [%rd42+28];
	fma.rn.f32 	%f114, %f90, %f91, %f89;
	add.s32 	%r42, %r42, 8;
$L__BB0_15:
	setp.eq.s32 	%p10, %r14, 0;
	@%p10 bra 	$L__BB0_21;
	and.b32  	%r17, %r24, 3;
	setp.lt.u32 	%p11, %r14, 4;
	@%p11 bra 	$L__BB0_18;
	add.s32 	%r38, %r42, %r1;
	mul.wide.u32 	%rd47, %r38, 4;
	add.s64 	%rd48, %rd2, %rd47;
	ld.global.f32 	%f93, [%rd48];
	cvt.u64.u32 	%rd49, %r42;
	mul.wide.u32 	%rd50, %r42, 4;
	add.s64 	%rd51, %rd1, %rd50;
	ld.global.f32 	%f94, [%rd51];
	fma.rn.f32 	%f95, %f93, %f94, %f114;
	cvt.u64.u32 	%rd52, %r1;
	add.s64 	%rd53, %rd49, %rd52;
	shl.b64 	%rd54, %rd53, 2;
	add.s64 	%rd55, %rd2, %rd54;
	ld.global.f32 	%f96, [%rd55+4];
	ld.global.f32 	%f97, [%rd51+4];
	fma.rn.f32 	%f98, %f96, %f97, %f95;
	ld.global.f32 	%f99, [%rd55+8];
	ld.global.f32 	%f100, [%rd51+8];
	fma.rn.f32 	%f101, %f99, %f100, %f98;
	ld.global.f32 	%f102, [%rd55+12];
	ld.global.f32 	%f103, [%rd51+12];
	fma.rn.f32 	%f114, %f102, %f103, %f101;
	add.s32 	%r42, %r42, 4;
$L__BB0_18:
	setp.eq.s32 	%p12, %r17, 0;
	@%p12 bra 	$L__BB0_21;
	mul.wide.u32 	%rd56, %r42, 4;
	add.s64 	%rd64, %rd1, %rd56;
	add.s32 	%r39, %r1, %r42;
	mul.wide.u32 	%rd57, %r39, 4;
	add.s64 	%rd63, %rd2, %rd57;
	neg.s32 	%r44, %r17;
$L__BB0_20:
	.pragma "nounroll";
	ld.global.f32 	%f104, [%rd63];
	ld.global.f32 	%f105, [%rd64];
	fma.rn.f32 	%f114, %f104, %f105, %f114;
	add.s64 	%rd64, %rd64, 4;
	add.s64 	%rd63, %rd63, 4;
	add.s32 	%r44, %r44, 1;
	setp.ne.s32 	%p13, %r44, 0;
	@%p13 bra 	$L__BB0_20;
$L__BB0_21:
	cvta.to.global.u64 	%rd58, %rd17;
	add.s64 	%rd60, %rd58, %rd27;
	st.global.f32 	[%rd60], %f114;
	ret;

}


// ===== COMPILED SASS (sm_100) =====

	.target	sm_100

	.elftype	@"ET_EXEC"


//--------------------- .note.nv.tkinfo           --------------------------
	.section	.note.nv.tkinfo,"",@"SHT_NOTE"
	.sectionflags	@"SHF_NOTE_NV_TKINFO"
	.tkinfo
        /*0018*/ 	.word	0x00000002
        /*0030*/ 	.string	""
        /*0030*/ 	.string	"ptxas"
        /*0030*/ 	.string	"Cuda compilation tools, release 13.0, V13.0.88"
        /*0030*/ 	.string	"Build cuda_13.0.r13.0/compiler.36424714_0"
        /*0030*/ 	.string	"-arch sm_100 -m 64 "



//--------------------- .note.nv.cuinfo           --------------------------
	.section	.note.nv.cuinfo,"",@"SHT_NOTE"
	.sectionflags	@"SHF_NOTE_NV_CUINFO"
        /*0018*/ 	.short	0x0002
        /*001a*/ 	.short	0x0064
        /*001c*/ 	.short	0x0082
	.zero		2


//--------------------- .nv.info                  --------------------------
	.section	.nv.info,"",@"SHT_CUDA_INFO"
	.align	4


	//----- nvinfo : EIATTR_REGCOUNT
	.align		4
        /*0000*/ 	.byte	0x04, 0x2f
        /*0002*/ 	.short	(.L_2 - .L_1)
	.align		4
.L_1:
        /*0004*/ 	.word	index@(_Z10convKernelPfS_S_S_iii)
        /*0008*/ 	.word	0x0000001e


	//----- nvinfo : EIATTR_FRAME_SIZE
	.align		4
.L_2:
        /*000c*/ 	.byte	0x04, 0x11
        /*000e*/ 	.short	(.L_4 - .L_3)
	.align		4
.L_3:
        /*0010*/ 	.word	index@(_Z10convKernelPfS_S_S_iii)
        /*0014*/ 	.word	0x00000000


	//----- nvinfo : EIATTR_MIN_STACK_SIZE
	.align		4
.L_4:
        /*0018*/ 	.byte	0x04, 0x12
        /*001a*/ 	.short	(.L_6 - .L_5)
	.align		4
.L_5:
        /*001c*/ 	.word	index@(_Z10convKernelPfS_S_S_iii)
        /*0020*/ 	.word	0x00000000
.L_6:


//--------------------- .nv.compat                --------------------------
	.section	.nv.compat,"",@"SHT_CUDA_COMPAT_INFO"
	.align	4
        /*0000*/ 	.byte	0x02, 0x09, 0x00, 0x00, 0x02, 0x02, 0x01, 0x00, 0x02, 0x05, 0x05, 0x00, 0x03, 0x07, 0x01, 0x01
        /*0010*/ 	.byte	0x02, 0x03, 0x00, 0x00, 0x02, 0x06, 0x01, 0x00, 0x04, 0x0b, 0x08, 0x00, 0x09, 0x00, 0x00, 0x00
        /*0020*/ 	.byte	0x00, 0x00, 0x00, 0x00


//--------------------- .nv.info._Z10convKernelPfS_S_S_iii --------------------------
	.section	.nv.info._Z10convKernelPfS_S_S_iii,"",@"SHT_CUDA_INFO"
	.sectionflags	@""
	.align	4


	//----- nvinfo : EIATTR_CUDA_API_VERSION
	.align		4
        /*0000*/ 	.byte	0x04, 0x37
        /*0002*/ 	.short	(.L_8 - .L_7)
.L_7:
        /*0004*/ 	.word	0x00000082


	//----- nvinfo : EIATTR_KPARAM_INFO
	.align		4
.L_8:
        /*0008*/ 	.byte	0x04, 0x17
        /*000a*/ 	.short	(.L_10 - .L_9)
.L_9:
        /*000c*/ 	.word	0x00000000
        /*0010*/ 	.short	0x0006
        /*0012*/ 	.short	0x0028
        /*0014*/ 	.byte	0x00, 0xf0, 0x11, 0x00


	//----- nvinfo : EIATTR_KPARAM_INFO
	.align		4
.L_10:
        /*0018*/ 	.byte	0x04, 0x17
        /*001a*/ 	.short	(.L_12 - .L_11)
.L_11:
        /*001c*/ 	.word	0x00000000
        /*0020*/ 	.short	0x0005
        /*0022*/ 	.short	0x0024
        /*0024*/ 	.byte	0x00, 0xf0, 0x11, 0x00


	//----- nvinfo : EIATTR_KPARAM_INFO
	.align		4
.L_12:
        /*0028*/ 	.byte	0x04, 0x17
        /*002a*/ 	.short	(.L_14 - .L_13)
.L_13:
        /*002c*/ 	.word	0x00000000
        /*0030*/ 	.short	0x0004
        /*0032*/ 	.short	0x0020
        /*0034*/ 	.byte	0x00, 0xf0, 0x11, 0x00


	//----- nvinfo : EIATTR_KPARAM_INFO
	.align		4
.L_14:
        /*0038*/ 	.byte	0x04, 0x17
        /*003a*/ 	.short	(.L_16 - .L_15)
.L_15:
        /*003c*/ 	.word	0x00000000
        /*0040*/ 	.short	0x0003
        /*0042*/ 	.short	0x0018
        /*0044*/ 	.byte	0x00, 0xf5, 0x21, 0x00


	//----- nvinfo : EIATTR_KPARAM_INFO
	.align		4
.L_16:
        /*0048*/ 	.byte	0x04, 0x17
        /*004a*/ 	.short	(.L_18 - .L_17)
.L_17:
        /*004c*/ 	.word	0x00000000
        /*0050*/ 	.short	0x0002
        /*0052*/ 	.short	0x0010
        /*0054*/ 	.byte	0x00, 0xf5, 0x21, 0x00


	//----- nvinfo : EIATTR_KPARAM_INFO
	.align		4
.L_18:
        /*0058*/ 	.byte	0x04, 0x17
        /*005a*/ 	.short	(.L_20 - .L_19)
.L_19:
        /*005c*/ 	.word	0x00000000
        /*0060*/ 	.short	0x0001
        /*0062*/ 	.short	0x0008
        /*0064*/ 	.byte	0x00, 0xf5, 0x21, 0x00


	//----- nvinfo : EIATTR_KPARAM_INFO
	.align		4
.L_20:
        /*0068*/ 	.byte	0x04, 0x17
        /*006a*/ 	.short	(.L_22 - .L_21)
.L_21:
        /*006c*/ 	.word	0x00000000
        /*0070*/ 	.short	0x0000
        /*0072*/ 	.short	0x0000
        /*0074*/ 	.byte	0x00, 0xf5, 0x21, 0x00


	//----- nvinfo : EIATTR_SPARSE_MMA_MASK
	.align		4
.L_22:
        /*0078*/ 	.byte	0x03, 0x50
        /*007a*/ 	.short	0x0000


	//----- nvinfo : EIATTR_MAXREG_COUNT
	.align		4
        /*007c*/ 	.byte	0x03, 0x1b
        /*007e*/ 	.short	0x00ff


	//----- nvinfo : EIATTR_NUM_BARRIERS
	.align		4
        /*0080*/ 	.byte	0x02, 0x4c
        /*0082*/ 	.byte	0x01
	.zero		1


	//----- nvinfo : EIATTR_MERCURY_ISA_VERSION
	.align		4
        /*0084*/ 	.byte	0x03, 0x5f
        /*0086*/ 	.short	0x0101


	//----- nvinfo : EIATTR_VRC_CTA_INIT_COUNT
	.align		4
        /*0088*/ 	.byte	0x02, 0x4a
	.zero		1
	.zero		1


	//----- nvinfo : EIATTR_EXIT_INSTR_OFFSETS
	.align		4
        /*008c*/ 	.byte	0x04, 0x1c
        /*008e*/ 	.short	(.L_24 - .L_23)


	//   ....[0]....
.L_23:
        /*0090*/ 	.word	0x00000d90


	//----- nvinfo : EIATTR_CRS_STACK_SIZE
	.align		4
.L_24:
        /*0094*/ 	.byte	0x04, 0x1e
        /*0096*/ 	.short	(.L_26 - .L_25)
.L_25:
        /*0098*/ 	.word	0x00000000


	//----- nvinfo : EIATTR_CBANK_PARAM_SIZE
	.align		4
.L_26:
        /*009c*/ 	.byte	0x03, 0x19
        /*009e*/ 	.short	0x002c


	//----- nvinfo : EIATTR_PARAM_CBANK
	.align		4
        /*00a0*/ 	.byte	0x04, 0x0a
        /*00a2*/ 	.short	(.L_28 - .L_27)
	.align		4
.L_27:
        /*00a4*/ 	.word	index@(.nv.constant0._Z10convKernelPfS_S_S_iii)
        /*00a8*/ 	.short	0x0380
        /*00aa*/ 	.short	0x002c


	//----- nvinfo : EIATTR_SW_WAR
	.align		4
.L_28:
        /*00ac*/ 	.byte	0x04, 0x36
        /*00ae*/ 	.short	(.L_30 - .L_29)
.L_29:
        /*00b0*/ 	.word	0x00000008
.L_30:


//--------------------- .nv.callgraph             --------------------------
	.section	.nv.callgraph,"",@"SHT_CUDA_CALLGRAPH"
	.align	4
	.sectionentsize	8
	.align		4
        /*0000*/ 	.word	0x00000000
	.align		4
        /*0004*/ 	.word	0xffffffff
	.align		4
        /*0008*/ 	.word	0x00000000
	.align		4
        /*000c*/ 	.word	0xfffffffe
	.align		4
        /*0010*/ 	.word	0x00000000
	.align		4
        /*0014*/ 	.word	0xfffffffd
	.align		4
        /*0018*/ 	.word	0x00000000
	.align		4
        /*001c*/ 	.word	0xfffffffc


//--------------------- .nv.constant3             --------------------------
	.section	.nv.constant3,"a",@progbits
	.align	4
.nv.constant3:
	.type		d_mask,@object
	.size		d_mask,(.L_0 - d_mask)
d_mask:
	.zero		12
.L_0:


//--------------------- .text._Z10convKernelPfS_S_S_iii --------------------------
	.section	.text._Z10convKernelPfS_S_S_iii,"ax",@progbits
	.align	128
        .global         _Z10convKernelPfS_S_S_iii
        .type           _Z10convKernelPfS_S_S_iii,@function
        .size           _Z10convKernelPfS_S_S_iii,(.L_x_11 - _Z10convKernelPfS_S_S_iii)
        .other          _Z10convKernelPfS_S_S_iii,@"STO_CUDA_ENTRY STV_DEFAULT"
_Z10convKernelPfS_S_S_iii:
.text._Z10convKernelPfS_S_S_iii:
[----:B------:R-:W-:Y:S01]  /*0000*/  LDC R1, c[0x0][0x37c] ;  /* 0x0000df00ff017b82 */ /* 0x000fe20000000800 */
[----:B------:R-:W0:Y:S01]  /*0010*/  S2R R9, SR_TID.X ;  /* 0x0000000000097919 */ /* 0x000e220000002100 */
[----:B------:R-:W1:Y:S06]  /*0020*/  LDCU UR9, c[0x0][0x3a4] ;  /* 0x00007480ff0977ac */ /* 0x000e6c0008000800 */
[----:B------:R-:W2:Y:S01]  /*0030*/  S2UR UR5, SR_CTAID.X ;  /* 0x00000000000579c3 */ /* 0x000ea20000002500 */
[----:B------:R-:W-:Y:S01]  /*0040*/  BSSY.RECONVERGENT B0, `(.L_x_0) ;  /* 0x0000017000007945 */ /* 0x000fe20003800200 */
[----:B------:R-:W3:Y:S06]  /*0050*/  LDCU.64 UR10, c[0x0][0x358] ;  /* 0x00006b00ff0a77ac */ /* 0x000eec0008000a00 */
[----:B------:R-:W2:Y:S08]  /*0060*/  LDC R7, c[0x0][0x360] ;  /* 0x0000d800ff077b82 */ /* 0x000eb00000000800 */
[----:B------:R-:W4:Y:S01]  /*0070*/  LDC.64 R4, c[0x0][0x380] ;  /* 0x0000e000ff047b82 */ /* 0x000f220000000a00 */
[----:B-1----:R-:W-:-:S04]  /*0080*/  ULEA.HI UR4, UR9, UR9, URZ, 0x1 ;  /* 0x0000000909047291 */ /* 0x002fc8000f8f08ff */
[----:B------:R-:W-:-:S06]  /*0090*/  USHF.R.S32.HI UR4, URZ, 0x1, UR4 ;  /* 0x00000001ff047899 */ /* 0x000fcc0008011404 */
[----:B0-----:R-:W-:Y:S01]  /*00a0*/  ISETP.GE.AND P0, PT, R9, UR4, PT ;  /* 0x0000000409007c0c */ /* 0x001fe2000bf06270 */
[----:B--2---:R-:W-:-:S05]  /*00b0*/  IMAD R2, R7, UR5, RZ ;  /* 0x0000000507027c24 */ /* 0x004fca000f8e02ff */
[----:B------:R-:W-:-:S05]  /*00c0*/  IADD3 R0, PT, PT, R2, R9, RZ ;  /* 0x0000000902007210 */ /* 0x000fca0007ffe0ff */
[----:B----4-:R-:W-:Y:S02]  /*00d0*/  IMAD.WIDE.U32 R10, R0, 0x4, R4 ;  /* 0x00000004000a7825 */ /* 0x010fe400078e0004 */
[----:B---3--:R-:W-:Y:S05]  /*00e0*/  @P0 BRA `(.L_x_1) ;  /* 0x0000000000300947 */ /* 0x008fea0003800000 */
[----:B------:R-:W-:-:S04]  /*00f0*/  IADD3 R13, PT, PT, R9, -UR4, R2 ;  /* 0x80000004090d7c10 */ /* 0x000fc8000fffe002 */
[----:B------:R-:W-:-:S13]  /*0100*/  ISETP.GT.AND P0, PT, R13, -0x1, PT ;  /* 0xffffffff0d00780c */ /* 0x000fda0003f04270 */
[----:B------:R-:W0:Y:S02]  /*0110*/  @!P0 LDC.64 R2, c[0x0][0x388] ;  /* 0x0000e200ff028b82 */ /* 0x000e240000000a00 */
[----:B0-----:R-:W-:-:S05]  /*0120*/  @!P0 IMAD.WIDE.U32 R2, R9, 0x4, R2 ;  /* 0x0000000409028825 */ /* 0x001fca00078e0002 */
[----:B------:R0:W-:Y:S01]  /*0130*/  @!P0 STG.E desc[UR10][R2.64], RZ ;  /* 0x000000ff02008986 */ /* 0x0001e2000c10190a */
[----:B------:R-:W-:Y:S05]  /*0140*/  @!P0 BRA `(.L_x_1) ;  /* 0x0000000000188947 */ /* 0x000fea0003800000 */
[----:B0-----:R-:W0:Y:S02]  /*0150*/  LDC.64 R2, c[0x0][0x380] ;  /* 0x0000e000ff027b82 */ /* 0x001e240000000a00 */
[----:B0-----:R-:W-:-:S06]  /*0160*/  IMAD.WIDE.U32 R2, R13, 0x4, R2 ;  /* 0x000000040d027825 */ /* 0x001fcc00078e0002 */
[----:B------:R-:W0:Y:S01]  /*0170*/  LDC.64 R12, c[0x0][0x388] ;  /* 0x0000e200ff0c7b82 */ /* 0x000e220000000a00 */
[----:B------:R-:W2:Y:S01]  /*0180*/  LDG.E R3, desc[UR10][R2.64] ;  /* 0x0000000a02037981 */ /* 0x000ea2000c1e1900 */
[----:B0-----:R-:W-:-:S05]  /*0190*/  IMAD.WIDE.U32 R12, R9, 0x4, R12 ;  /* 0x00000004090c7825 */ /* 0x001fca00078e000c */
[----:B--2---:R1:W-:Y:S02]  /*01a0*/  STG.E desc[UR10][R12.64], R3 ;  /* 0x000000030c007986 */ /* 0x0043e4000c10190a */
.L_x_1:
[----:B------:R-:W-:Y:S05]  /*01b0*/  BSYNC.RECONVERGENT B0 ;  /* 0x0000000000007941 */ /* 0x000fea0003800200 */
.L_x_0:
[----:B------:R-:W2:Y:S01]  /*01c0*/  LDG.E R11, desc[UR10][R10.64] ;  /* 0x0000000a0a0b7981 */ /* 0x000ea2000c1e1900 */
[----:B01----:R-:W0:Y:S01]  /*01d0*/  LDC.64 R2, c[0x0][0x388] ;  /* 0x0000e200ff027b82 */ /* 0x003e220000000a00 */
[----:B------:R-:W-:Y:S01]  /*01e0*/  IADD3 R13, PT, PT, R9, UR4, RZ ;  /* 0x00000004090d7c10 */ /* 0x000fe2000fffe0ff */
[----:B------:R-:W-:Y:S01]  /*01f0*/  ULOP3.LUT UR5, URZ, UR4, URZ, 0x33, !UPT ;  /* 0x00000004ff057292 */ /* 0x000fe2000f8e33ff */
[----:B------:R-:W-:Y:S05]  /*0200*/  BSSY.RECONVERGENT B0, `(.L_x_2) ;  /* 0x0000012000007945 */ /* 0x000fea0003800200 */
[----:B------:R-:W-:-:S04]  /*0210*/  IADD3 R6, PT, PT, R7, UR5, RZ ;  /* 0x0000000507067c10 */ /* 0x000fc8000fffe0ff */
[----:B------:R-:W-:Y:S01]  /*0220*/  ISETP.GT.AND P0, PT, R9, R6, PT ;  /* 0x000000060900720c */ /* 0x000fe20003f04270 */
[----:B0-----:R-:W-:-:S05]  /*0230*/  IMAD.WIDE R12, R13, 0x4, R2 ;  /* 0x000000040d0c7825 */ /* 0x001fca00078e0202 */
[----:B--2---:R0:W-:Y:S07]  /*0240*/  STG.E desc[UR10][R12.64], R11 ;  /* 0x0000000b0c007986 */ /* 0x0041ee000c10190a */
[----:B------:R-:W-:Y:S05]  /*0250*/  @!P0 BRA `(.L_x_3) ;  /* 0x0000000000308947 */ /* 0x000fea0003800000 */
[----:B------:R-:W1:Y:S01]  /*0260*/  LDCU UR4, c[0x0][0x3a0] ;  /* 0x00007400ff0477ac */ /* 0x000e620008000800 */
[----:B0-----:R-:W-:-:S04]  /*0270*/  IADD3 R11, PT, PT, R0, R7, RZ ;  /* 0x00000007000b7210 */ /* 0x001fc80007ffe0ff */
[----:B-1----:R-:W-:-:S13]  /*0280*/  ISETP.GE.AND P0, PT, R11, UR4, PT ;  /* 0x000000040b007c0c */ /* 0x002fda000bf06270 */
[----:B------:R-:W-:-:S04]  /*0290*/  @P0 LEA R14, P1, R7, R12, 0x2 ;  /* 0x0000000c070e0211 */ /* 0x000fc800078210ff */
[----:B------:R-:W-:-:S05]  /*02a0*/  @P0 IADD3.X R15, PT, PT, RZ, R13, RZ, P1, !PT ;  /* 0x0000000dff0f0210 */ /* 0x000fca0000ffe4ff */
[----:B------:R1:W-:Y:S01]  /*02b0*/  @P0 STG.E desc[UR10][R14.64], RZ ;  /* 0x000000ff0e000986 */ /* 0x0003e2000c10190a */
[----:B------:R-:W-:Y:S05]  /*02c0*/  @P0 BRA `(.L_x_3) ;  /* 0x0000000000140947 */ /* 0x000fea0003800000 */
[----:B------:R-:W-:-:S06]  /*02d0*/  IMAD.WIDE.U32 R4, R11, 0x4, R4 ;  /* 0x000000040b047825 */ /* 0x000fcc00078e0004 */
[----:B------:R-:W2:Y:S01]  /*02e0*/  LDG.E R5, desc[UR10][R4.64] ;  /* 0x0000000a04057981 */ /* 0x000ea2000c1e1900 */
[----:B------:R-:W-:-:S04]  /*02f0*/  LEA R6, P0, R7, R12, 0x2 ;  /* 0x0000000c07067211 */ /* 0x000fc800078010ff */
[----:B------:R-:W-:-:S05]  /*0300*/  IADD3.X R7, PT, PT, RZ, R13, RZ, P0, !PT ;  /* 0x0000000dff077210 */ /* 0x000fca00007fe4ff */
[----:B--2---:R2:W-:Y:S04]  /*0310*/  STG.E desc[UR10][R6.64], R5 ;  /* 0x0000000506007986 */ /* 0x0045e8000c10190a */
.L_x_3:
[----:B------:R-:W-:Y:S05]  /*0320*/  BSYNC.RECONVERGENT B0 ;  /* 0x0000000000007941 */ /* 0x000fea0003800200 */
.L_x_2:
[----:B------:R-:W-:Y:S01]  /*0330*/  BAR.SYNC.DEFER_BLOCKING 0x0 ;  /* 0x0000000000007b1d */ /* 0x000fe20000010000 */
[----:B------:R-:W-:Y:S01]  /*0340*/  UISETP.GE.AND UP0, UPT, UR9, 0x1, UPT ;  /* 0x000000010900788c */ /* 0x000fe2000bf06270 */
[----:B------:R-:W-:-:S08]  /*0350*/  HFMA2 R16, -RZ, RZ, 0, 0 ;  /* 0x00000000ff107431 */ /* 0x000fd000000001ff */
[----:B------:R-:W-:Y:S05]  /*0360*/  BRA.U !UP0, `(.L_x_4) ;  /* 0x00000009087c7547 */ /* 0x000fea000b800000 */
[----:B------:R-:W-:Y:S01]  /*0370*/  UISETP.GE.U32.AND UP1, UPT, UR9, 0x10, UPT ;  /* 0x000000100900788c */ /* 0x000fe2000bf26070 */
[----:B------:R-:W-:Y:S01]  /*0380*/  MOV R16, RZ ;  /* 0x000000ff00107202 */ /* 0x000fe20000000f00 */
[----:B------:R-:W-:Y:S01]  /*0390*/  ULOP3.LUT UR6, UR9, 0xf, URZ, 0xc0, !UPT ;  /* 0x0000000f09067892 */ /* 0x000fe2000f8ec0ff */
[----:B------:R-:W-:-:S03]  /*03a0*/  MOV R8, RZ ;  /* 0x000000ff00087202 */ /* 0x000fc60000000f00 */
[----:B------:R-:W-:-:S03]  /*03b0*/  UISETP.NE.AND UP0, UPT, UR6, URZ, UPT ;  /* 0x000000ff0600728c */ /* 0x000fc6000bf05270 */
[----:B------:R-:W-:Y:S08]  /*03c0*/  BRA.U !UP1, `(.L_x_5) ;  /* 0x00000005090c7547 */ /* 0x000ff0000b800000 */
[----:B------:R-:W3:Y:S01]  /*03d0*/  LDCU.64 UR4, c[0x0][0x390] ;  /* 0x00007200ff0477ac */ /* 0x000ee20008000a00 */
[----:B--2---:R-:W-:Y:S01]  /*03e0*/  IMAD.WIDE.U32 R4, R9, 0x4, R2 ;  /* 0x0000000409047825 */ /* 0x004fe200078e0002 */
[----:B------:R-:W-:Y:S01]  /*03f0*/  MOV R16, RZ ;  /* 0x000000ff00107202 */ /* 0x000fe20000000f00 */
[----:B------:R-:W-:Y:S01]  /*0400*/  ULOP3.LUT UR7, UR9, 0x7ffffff0, URZ, 0xc0, !UPT ;  /* 0x7ffffff009077892 */ /* 0x000fe2000f8ec0ff */
[----:B------:R-:W-:-:S03]  /*0410*/  IADD3 R4, P0, PT, R4, 0x20, RZ ;  /* 0x0000002004047810 */ /* 0x000fc60007f1e0ff */
[----:B------:R-:W-:Y:S01]  /*0420*/  UIADD3 UR8, UPT, UPT, -UR7, URZ, URZ ;  /* 0x000000ff07087290 */ /* 0x000fe2000fffe1ff */
[----:B------:R-:W-:Y:S02]  /*0430*/  IADD3.X R5, PT, PT, RZ, R5, RZ, P0, !PT ;  /* 0x00000005ff057210 */ /* 0x000fe400007fe4ff */
[----:B------:R-:W-:Y:S01]  /*0440*/  MOV R8, UR7 ;  /* 0x0000000700087c02 */ /* 0x000fe20008000f00 */
[----:B---3--:R-:W-:-:S04]  /*0450*/  UIADD3 UR4, UP1, UPT, UR4, 0x20, URZ ;  /* 0x0000002004047890 */ /* 0x008fc8000ff3e0ff */
[----:B------:R-:W-:Y:S02]  /*0460*/  UIADD3.X UR5, UPT, UPT, URZ, UR5, URZ, UP1, !UPT ;  /* 0x00000005ff057290 */ /* 0x000fe40008ffe4ff */
[----:B------:R-:W-:-:S04]  /*0470*/  MOV R6, UR4 ;  /* 0x0000000400067c02 */ /* 0x000fc80008000f00 */
[----:B------:R-:W-:-:S07]  /*0480*/  MOV R7, UR5 ;  /* 0x0000000500077c02 */ /* 0x000fce0008000f00 */
.L_x_6:
[----:B------:R-:W2:Y:S04]  /*0490*/  LDG.E R17, desc[UR10][R4.64+-0x20] ;  /* 0xffffe00a04117981 */ /* 0x000ea8000c1e1900 */
[----:B------:R-:W2:Y:S04]  /*04a0*/  LDG.E R24, desc[UR10][R6.64+-0x20] ;  /* 0xffffe00a06187981 */ /* 0x000ea8000c1e1900 */
[----:B------:R-:W3:Y:S04]  /*04b0*/  LDG.E R26, desc[UR10][R4.64+-0x1c] ;  /* 0xffffe40a041a7981 */ /* 0x000ee8000c1e1900 */
[----:B------:R-:W3:Y:S04]  /*04c0*/  LDG.E R25, desc[UR10][R6.64+-0x1c] ;  /* 0xffffe40a06197981 */ /* 0x000ee8000c1e1900 */
[----:B------:R-:W4:Y:S04]  /*04d0*/  LDG.E R19, desc[UR10][R4.64+-0x18] ;  /* 0xffffe80a04137981 */ /* 0x000f28000c1e1900 */
[----:B------:R-:W4:Y:S04]  /*04e0*/  LDG.E R18, desc[UR10][R6.64+-0x18] ;  /* 0xffffe80a06127981 */ /* 0x000f28000c1e1900 */
[----:B------:R-:W5:Y:S04]  /*04f0*/  LDG.E R20, desc[UR10][R4.64+-0x14] ;  /* 0xffffec0a04147981 */ /* 0x000f68000c1e1900 */
[----:B------:R-:W5:Y:S04]  /*0500*/  LDG.E R21, desc[UR10][R6.64+-0x14] ;  /* 0xffffec0a06157981 */ /* 0x000f68000c1e1900 */
[----:B------:R-:W5:Y:S04]  /*0510*/  LDG.E R22, desc[UR10][R4.64+-0x10] ;  /* 0xfffff00a04167981 */ /* 0x000f68000c1e1900 */
[----:B------:R-:W5:Y:S04]  /*0520*/  LDG.E R23, desc[UR10][R6.64+-0x10] ;  /* 0xfffff00a06177981 */ /* 0x000f68000c1e1900 */
[----:B------:R-:W5:Y:S04]  /*0530*/  LDG.E R10, desc[UR10][R4.64+-0xc] ;  /* 0xfffff40a040a7981 */ /* 0x000f68000c1e1900 */
[----:B0-----:R-:W5:Y:S04]  /*0540*/  LDG.E R11, desc[UR10][R6.64+-0xc] ;  /* 0xfffff40a060b7981 */ /* 0x001f68000c1e1900 */
[----:B------:R-:W5:Y:S04]  /*0550*/  LDG.E R12, desc[UR10][R4.64+-0x8] ;  /* 0xfffff80a040c7981 */ /* 0x000f68000c1e1900 */
[----:B------:R-:W5:Y:S04]  /*0560*/  LDG.E R13, desc[UR10][R6.64+-0x8] ;  /* 0xfffff80a060d7981 */ /* 0x000f68000c1e1900 */
[----:B-1----:R-:W5:Y:S04]  /*0570*/  LDG.E R14, desc[UR10][R4.64+-0x4] ;  /* 0xfffffc0a040e7981 */ /* 0x002f68000c1e1900 */
[----:B------:R-:W5:Y:S01]  /*0580*/  LDG.E R15, desc[UR10][R6.64+-0x4] ;  /* 0xfffffc0a060f7981 */ /* 0x000f62000c1e1900 */
[----:B--2---:R-:W-:-:S03]  /*0590*/  FFMA R17, R17, R24, R16 ;  /* 0x0000001811117223 */ /* 0x004fc60000000010 */
[----:B------:R-:W2:Y:S04]  /*05a0*/  LDG.E R16, desc[UR10][R6.64] ;  /* 0x0000000a06107981 */ /* 0x000ea8000c1e1900 */
[----:B------:R-:W2:Y:S01]  /*05b0*/  LDG.E R24, desc[UR10][R4.64+0x14] ;  /* 0x0000140a04187981 */ /* 0x000ea2000c1e1900 */
[----:B---3--:R-:W-:-:S03]  /*05c0*/  FFMA R26, R26, R25, R17 ;  /* 0x000000191a1a7223 */ /* 0x008fc60000000011 */
[----:B------:R-:W2:Y:S01]  /*05d0*/  LDG.E R17, desc[UR10][R4.64] ;  /* 0x0000000a04117981 */ /* 0x000ea2000c1e1900 */
[----:B----4-:R-:W-:-:S03]  /*05e0*/  FFMA R25, R19, R18, R26 ;  /* 0x0000001213197223 */ /* 0x010fc6000000001a */
[----:B------:R-:W3:Y:S04]  /*05f0*/  LDG.E R18, desc[UR10][R4.64+0x4] ;  /* 0x0000040a04127981 */ /* 0x000ee8000c1e1900 */
[----:B------:R-:W3:Y:S01]  /*0600*/  LDG.E R19, desc[UR10][R6.64+0x4] ;  /* 0x0000040a06137981 */ /* 0x000ee2000c1e1900 */
[----:B-----5:R-:W-:-:S03]  /*0610*/  FFMA R25, R20, R21, R25 ;  /* 0x0000001514197223 */ /* 0x020fc60000000019 */
[----:B------:R-:W4:Y:S04]  /*0620*/  LDG.E R20, desc[UR10][R4.64+0x8] ;  /* 0x0000080a04147981 */ /* 0x000f28000c1e1900 */
[----:B------:R-:W4:Y:S01]  /*0630*/  LDG.E R21, desc[UR10][R6.64+0x8] ;  /* 0x0000080a06157981 */ /* 0x000f22000c1e1900 */
[----:B------:R-:W-:-:S03]  /*0640*/  FFMA R25, R22, R23, R25 ;  /* 0x0000001716197223 */ /* 0x000fc60000000019 */
[----:B------:R-:W5:Y:S04]  /*0650*/  LDG.E R22, desc[UR10][R4.64+0xc] ;  /* 0x00000c0a04167981 */ /* 0x000f68000c1e1900 */
[----:B------:R-:W5:Y:S01]  /*0660*/  LDG.E R23, desc[UR10][R6.64+0xc] ;  /* 0x00000c0a06177981 */ /* 0x000f62000c1e1900 */
[----:B------:R-:W-:-:S03]  /*0670*/  FFMA R25, R10, R11, R25 ;  /* 0x0000000b0a197223 */ /* 0x000fc60000000019 */
[----:B------:R-:W5:Y:S04]  /*0680*/  LDG.E R10, desc[UR10][R4.64+0x10] ;  /* 0x0000100a040a7981 */ /* 0x000f68000c1e1900 */
[----:B------:R-:W5:Y:S01]  /*0690*/  LDG.E R11, desc[UR10][R6.64+0x10] ;  /* 0x0000100a060b7981 */ /* 0x000f62000c1e1900 */
[----:B------:R-:W-:-:S03]  /*06a0*/  FFMA R27, R12, R13, R25 ;  /* 0x0000000d0c1b7223 */ /* 0x000fc60000000019 */
[----:B------:R-:W5:Y:S04]  /*06b0*/  LDG.E R25, desc[UR10][R6.64+0x14] ;  /* 0x0000140a06197981 */ /* 0x000f68000c1e1900 */
[----:B------:R-:W5:Y:S04]  /*06c0*/  LDG.E R13, desc[UR10][R4.64+0x18] ;  /* 0x0000180a040d7981 */ /* 0x000f68000c1e1900 */
[----:B------:R-:W5:Y:S01]  /*06d0*/  LDG.E R12, desc[UR10][R6.64+0x18] ;  /* 0x0000180a060c7981 */ /* 0x000f62000c1e1900 */
[----:B------:R-:W-:-:S03]  /*06e0*/  FFMA R26, R14, R15, R27 ;  /* 0x0000000f0e1a7223 */ /* 0x000fc6000000001b */
[----:B------:R0:W5:Y:S04]  /*06f0*/  LDG.E R14, desc[UR10][R4.64+0x1c] ;  /* 0x00001c0a040e7981 */ /* 0x000168000c1e1900 */
[----:B------:R1:W5:Y:S01]  /*0700*/  LDG.E R15, desc[UR10][R6.64+0x1c] ;  /* 0x00001c0a060f7981 */ /* 0x000362000c1e1900 */
[----:B------:R-:W-:-:S04]  /*0710*/  UIADD3 UR8, UPT, UPT, UR8, 0x10, URZ ;  /* 0x0000001008087890 */ /* 0x000fc8000fffe0ff */
[----:B------:R-:W-:Y:S01]  /*0720*/  UISETP.NE.AND UP1, UPT, UR8, URZ, UPT ;  /* 0x000000ff0800728c */ /* 0x000fe2000bf25270 */
[----:B0-----:R-:W-:Y:S02]  /*0730*/  IADD3 R4, P0, PT, R4, 0x40, RZ ;  /* 0x0000004004047810 */ /* 0x001fe40007f1e0ff */
[----:B-1----:R-:W-:Y:S02]  /*0740*/  IADD3 R6, P1, PT, R6, 0x40, RZ ;  /* 0x0000004006067810 */ /* 0x002fe40007f3e0ff */
[----:B------:R-:W-:Y:S02]  /*0750*/  IADD3.X R5, PT, PT, RZ, R5, RZ, P0, !PT ;  /* 0x00000005ff057210 */ /* 0x000fe400007fe4ff */
[----:B------:R-:W-:Y:S01]  /*0760*/  IADD3.X R7, PT, PT, RZ, R7, RZ, P1, !PT ;  /* 0x00000007ff077210 */ /* 0x000fe20000ffe4ff */
[----:B--2---:R-:W-:-:S04]  /*0770*/  FFMA R17, R17, R16, R26 ;  /* 0x0000001011117223 */ /* 0x004fc8000000001a */
[----:B---3--:R-:W-:-:S04]  /*0780*/  FFMA R17, R18, R19, R17 ;  /* 0x0000001312117223 */ /* 0x008fc80000000011 */
[----:B----4-:R-:W-:-:S04]  /*0790*/  FFMA R17, R20, R21, R17 ;  /* 0x0000001514117223 */ /* 0x010fc80000000011 */
[----:B-----5:R-:W-:-:S04]  /*07a0*/  FFMA R17, R22, R23, R17 ;  /* 0x0000001716117223 */ /* 0x020fc80000000011 */
[----:B------:R-:W-:-:S04]  /*07b0*/  FFMA R11, R10, R11, R17 ;  /* 0x0000000b0a0b7223 */ /* 0x000fc80000000011 */
[----:B------:R-:W-:-:S04]  /*07c0*/  FFMA R24, R24, R25, R11 ;  /* 0x0000001918187223 */ /* 0x000fc8000000000b */
[----:B------:R-:W-:-:S04]  /*07d0*/  FFMA R13, R13, R12, R24 ;  /* 0x0000000c0d0d7223 */ /* 0x000fc80000000018 */
[----:B------:R-:W-:Y:S01]  /*07e0*/  FFMA R16, R14, R15, R13 ;  /* 0x0000000f0e107223 */ /* 0x000fe2000000000d */
[----:B------:R-:W-:Y:S06]  /*07f0*/  BRA.U UP1, `(.L_x_6) ;  /* 0xfffffffd01247547 */ /* 0x000fec000b83ffff */
.L_x_5:
[----:B------:R-:W-:Y:S05]  /*0800*/  BRA.U !UP0, `(.L_x_4) ;  /* 0x0000000508547547 */ /* 0x000fea000b800000 */
[----:B------:R-:W-:Y:S02]  /*0810*/  UISETP.GE.U32.AND UP0, UPT, UR6, 0x8, UPT ;  /* 0x000000080600788c */ /* 0x000fe4000bf06070 */
[----:B------:R-:W-:-:S04]  /*0820*/  ULOP3.LUT UR5, UR9, 0x7, URZ, 0xc0, !UPT ;  /* 0x0000000709057892 */ /* 0x000fc8000f8ec0ff */
[----:B------:R-:W-:-:S03]  /*0830*/  UISETP.NE.AND UP1, UPT, UR5, URZ, UPT ;  /* 0x000000ff0500728c */ /* 0x000fc6000bf25270 */
[----:B------:R-:W-:Y:S08]  /*0840*/  BRA.U !UP0, `(.L_x_7) ;  /* 0x0000000108887547 */ /* 0x000ff0000b800000 */
[----:B--2---:R-:W2:Y:S01]  /*0850*/  LDC.64 R4, c[0x0][0x390] ;  /* 0x0000e400ff047b82 */ /* 0x004ea20000000a00 */
[----:B------:R-:W3:Y:S01]  /*0860*/  LDCU.64 UR6, c[0x0][0x388] ;  /* 0x00007100ff0677ac */ /* 0x000ee20008000a00 */
[CC--:B0-----:R-:W-:Y:S02]  /*0870*/  IADD3 R11, PT, PT, R8.reuse, R9.reuse, RZ ;  /* 0x00000009080b7210 */ /* 0x0c1fe40007ffe0ff */
[----:B------:R-:W-:-:S03]  /*0880*/  IADD3 R7, P0, PT, R8, R9, RZ ;  /* 0x0000000908077210 */ /* 0x000fc60007f1e0ff */
[----:B------:R-:W-:Y:S01]  /*0890*/  IMAD.WIDE.U32 R10, R11, 0x4, R2 ;  /* 0x000000040b0a7825 */ /* 0x000fe200078e0002 */
[----:B------:R-:W-:-:S04]  /*08a0*/  IADD3.X R12, PT, PT, RZ, RZ, RZ, P0, !PT ;  /* 0x000000ffff0c7210 */ /* 0x000fc800007fe4ff */
[----:B------:R-:W4:Y:S01]  /*08b0*/  LDG.E R17, desc[UR10][R10.64] ;  /* 0x0000000a0a117981 */ /* 0x000f22000c1e1900 */
[----:B---3--:R-:W-:-:S04]  /*08c0*/  LEA R6, P0, R7, UR6, 0x2 ;  /* 0x0000000607067c11 */ /* 0x008fc8000f8010ff */
[----:B------:R-:W-:Y:S01]  /*08d0*/  LEA.HI.X R7, R7, UR7, R12, 0x2, P0 ;  /* 0x0000000707077c11 */ /* 0x000fe200080f140c */
[----:B--2---:R-:W-:-:S04]  /*08e0*/  IMAD.WIDE.U32 R4, R8, 0x4, R4 ;  /* 0x0000000408047825 */ /* 0x004fc800078e0004 */
[----:B------:R-:W2:Y:S04]  /*08f0*/  LDG.E R20, desc[UR10][R6.64+0x4] ;  /* 0x0000040a06147981 */ /* 0x000ea8000c1e1900 */
[----:B------:R-:W4:Y:S04]  /*0900*/  LDG.E R19, desc[UR10][R4.64] ;  /* 0x0000000a04137981 */ /* 0x000f28000c1e1900 */
[----:B------:R-:W2:Y:S04]  /*0910*/  LDG.E R21, desc[UR10][R4.64+0x4] ;  /* 0x0000040a04157981 */ /* 0x000ea8000c1e1900 */
[----:B------:R-:W3:Y:S04]  /*0920*/  LDG.E R23, desc[UR10][R4.64+0x8] ;  /* 0x0000080a04177981 */ /* 0x000ee8000c1e1900 */
[----:B------:R-:W3:Y:S04]  /*0930*/  LDG.E R22, desc[UR10][R6.64+0x8] ;  /* 0x0000080a06167981 */ /* 0x000ee8000c1e1900 */
[----:B------:R-:W5:Y:S04]  /*0940*/  LDG.E R25, desc[UR10][R4.64+0xc] ;  /* 0x00000c0a04197981 */ /* 0x000f68000c1e1900 */
[----:B------:R-:W5:Y:S04]  /*0950*/  LDG.E R24, desc[UR10][R6.64+0xc] ;  /* 0x00000c0a06187981 */ /* 0x000f68000c1e1900 */
[----:B------:R-:W5:Y:S04]  /*0960*/  LDG.E R18, desc[UR10][R4.64+0x10] ;  /* 0x0000100a04127981 */ /* 0x000f68000c1e1900 */
[----:B-1----:R-:W5:Y:S04]  /*0970*/  LDG.E R15, desc[UR10][R6.64+0x10] ;  /* 0x0000100a060f7981 */ /* 0x002f68000c1e1900 */
[----:B------:R-:W5:Y:S04]  /*0980*/  LDG.E R13, desc[UR10][R4.64+0x14] ;  /* 0x0000140a040d7981 */ /* 0x000f68000c1e1900 */
[----:B------:R-:W5:Y:S04]  /*0990*/  LDG.E R12, desc[UR10][R6.64+0x14] ;  /* 0x0000140a060c7981 */ /* 0x000f68000c1e1900 */
[----:B------:R-:W5:Y:S04]  /*09a0*/  LDG.E R11, desc[UR10][R4.64+0x18] ;  /* 0x0000180a040b7981 */ /* 0x000f68000c1e1900 */
[----:B------:R-:W5:Y:S04]  /*09b0*/  LDG.E R10, desc[UR10][R6.64+0x18] ;  /* 0x0000180a060a7981 */ /* 0x000f68000c1e1900 */
[----:B------:R-:W5:Y:S04]  /*09c0*/  LDG.E R14, desc[UR10][R6.64+0x1c] ;  /* 0x00001c0a060e7981 */ /* 0x000f68000c1e1900 */
[----:B------:R-:W5:Y:S01]  /*09d0*/  LDG.E R26, desc[UR10][R4.64+0x1c] ;  /* 0x00001c0a041a7981 */ /* 0x000f62000c1e1900 */
[----:B------:R-:W-:Y:S01]  /*09e0*/  IADD3 R8, PT, PT, R8, 0x8, RZ ;  /* 0x0000000808087810 */ /* 0x000fe20007ffe0ff */
[----:B----4-:R-:W-:-:S04]  /*09f0*/  FFMA R17, R17, R19, R16 ;  /* 0x0000001311117223 */ /* 0x010fc80000000010 */
[----:B--2---:R-:W-:-:S04]  /*0a00*/  FFMA R17, R20, R21, R17 ;  /* 0x0000001514117223 */ /* 0x004fc80000000011 */
[----:B---3--:R-:W-:-:S04]  /*0a10*/  FFMA R17, R22, R23, R17 ;  /* 0x0000001716117223 */ /* 0x008fc80000000011 */
[----:B-----5:R-:W-:-:S04]  /*0a20*/  FFMA R24, R24, R25, R17 ;  /* 0x0000001918187223 */ /* 0x020fc80000000011 */
[----:B------:R-:W-:-:S04]  /*0a30*/  FFMA R15, R15, R18, R24 ;  /* 0x000000120f0f7223 */ /* 0x000fc80000000018 */
[----:B------:R-:W-:-:S04]  /*0a40*/  FFMA R13, R12, R13, R15 ;  /* 0x0000000d0c0d7223 */ /* 0x000fc8000000000f */
[----:B------:R-:W-:-:S04]  /*0a50*/  FFMA R11, R10, R11, R13 ;  /* 0x0000000b0a0b7223 */ /* 0x000fc8000000000d */
[----:B------:R-:W-:-:S07]  /*0a60*/  FFMA R16, R14, R26, R11 ;  /* 0x0000001a0e107223 */ /* 0x000fce000000000b */
.L_x_7:
        /* <DEDUP_REMOVED lines=10> */
[----:B------:R-:W-:-:S05]  /*0b10*/  IADD3.X R12, PT, PT, RZ, RZ, RZ, P0, !PT ;  /* 0x000000ffff0c7210 */ /* 0x000fca00007fe4ff */
[----:B------:R-:W4:Y:S01]  /*0b20*/  LDG.E R11, desc[UR10][R10.64] ;  /* 0x0000000a0a0b7981 */ /* 0x000f22000c1e1900 */
[----:B---3--:R-:W-:-:S04]  /*0b30*/  LEA R4, P0, R5, UR6, 0x2 ;  /* 0x0000000605047c11 */ /* 0x008fc8000f8010ff */
[----:B------:R-:W-:Y:S01]  /*0b40*/  LEA.HI.X R5, R5, UR7, R12, 0x2, P0 ;  /* 0x0000000705057c11 */ /* 0x000fe200080f140c */
[----:B--2---:R-:W-:-:S04]  /*0b50*/  IMAD.WIDE.U32 R6, R8, 0x4, R6 ;  /* 0x0000000408067825 */ /* 0x004fc800078e0006 */
[----:B------:R-:W2:Y:S04]  /*0b60*/  LDG.E R13, desc[UR10][R4.64+0x4] ;  /* 0x0000040a040d7981 */ /* 0x000ea8000c1e1900 */
[----:B------:R-:W4:Y:S04]  /*0b70*/  LDG.E R12, desc[UR10][R6.64] ;  /* 0x0000000a060c7981 */ /* 0x000f28000c1e1900 */
[----:B-1----:R-:W2:Y:S04]  /*0b80*/  LDG.E R14, desc[UR10][R6.64+0x4] ;  /* 0x0000040a060e7981 */ /* 0x002ea8000c1e1900 */
[----:B------:R-:W3:Y:S04]  /*0b90*/  LDG.E R17, desc[UR10][R6.64+0x8] ;  /* 0x0000080a06117981 */ /* 0x000ee8000c1e1900 */
[----:B------:R-:W3:Y:S04]  /*0ba0*/  LDG.E R15, desc[UR10][R4.64+0x8] ;  /* 0x0000080a040f7981 */ /* 0x000ee8000c1e1900 */
[----:B------:R-:W5:Y:S04]  /*0bb0*/  LDG.E R19, desc[UR10][R4.64+0xc] ;  /* 0x00000c0a04137981 */ /* 0x000f68000c1e1900 */
[----:B------:R-:W5:Y:S01]  /*0bc0*/  LDG.E R18, desc[UR10][R6.64+0xc] ;  /* 0x00000c0a06127981 */ /* 0x000f62000c1e1900 */
[----:B------:R-:W-:Y:S01]  /*0bd0*/  IADD3 R8, PT, PT, R8, 0x4, RZ ;  /* 0x0000000408087810 */ /* 0x000fe20007ffe0ff */
[----:B----4-:R-:W-:-:S04]  /*0be0*/  FFMA R12, R11, R12, R16 ;  /* 0x0000000c0b0c7223 */ /* 0x010fc80000000010 */
[----:B--2---:R-:W-:-:S04]  /*0bf0*/  FFMA R12, R13, R14, R12 ;  /* 0x0000000e0d0c7223 */ /* 0x004fc8000000000c */
[----:B---3--:R-:W-:-:S04]  /*0c00*/  FFMA R12, R15, R17, R12 ;  /* 0x000000110f0c7223 */ /* 0x008fc8000000000c */
[----:B-----5:R-:W-:-:S07]  /*0c10*/  FFMA R16, R19, R18, R12 ;  /* 0x0000001213107223 */ /* 0x020fce000000000c */
.L_x_8:
[----:B------:R-:W-:Y:S05]  /*0c20*/  BRA.U !UP1, `(.L_x_4) ;  /* 0x00000001094c7547 */ /* 0x000fea000b800000 */
[----:B--2---:R-:W2:Y:S01]  /*0c30*/  LDC.64 R4, c[0x0][0x390] ;  /* 0x0000e400ff047b82 */ /* 0x004ea20000000a00 */
[----:B------:R-:W-:Y:S01]  /*0c40*/  IADD3 R9, PT, PT, R9, R8, RZ ;  /* 0x0000000809097210 */ /* 0x000fe20007ffe0ff */
[----:B------:R-:W-:-:S04]  /*0c50*/  UIADD3 UR4, UPT, UPT, -UR4, URZ, URZ ;  /* 0x000000ff04047290 */ /* 0x000fc8000fffe1ff */
[----:B------:R-:W-:-:S05]  /*0c60*/  IMAD.WIDE.U32 R2, R9, 0x4, R2 ;  /* 0x0000000409027825 */ /* 0x000fca00078e0002 */
[----:B------:R-:W-:Y:S01]  /*0c70*/  MOV R7, R3 ;  /* 0x0000000300077202 */ /* 0x000fe20000000f00 */
[----:B--2---:R-:W-:-:S07]  /*0c80*/  IMAD.WIDE.U32 R8, R8, 0x4, R4 ;  /* 0x0000000408087825 */ /* 0x004fce00078e0004 */
.L_x_9:
[----:B------:R-:W-:Y:S02]  /*0c90*/  MOV R3, R7 ;  /* 0x0000000700037202 */ /* 0x000fe40000000f00 */
[----:B------:R-:W-:Y:S02]  /*0ca0*/  MOV R4, R8 ;  /* 0x0000000800047202 */ /* 0x000fe40000000f00 */
[----:B------:R-:W-:Y:S02]  /*0cb0*/  MOV R5, R9 ;  /* 0x0000000900057202 */ /* 0x000fe40000000f00 */
[----:B------:R2:W3:Y:S04]  /*0cc0*/  LDG.E R3, desc[UR10][R2.64] ;  /* 0x0000000a02037981 */ /* 0x0004e8000c1e1900 */
[----:B------:R-:W3:Y:S01]  /*0cd0*/  LDG.E R4, desc[UR10][R4.64] ;  /* 0x0000000a04047981 */ /* 0x000ee2000c1e1900 */
[----:B------:R-:W-:Y:S01]  /*0ce0*/  UIADD3 UR4, UPT, UPT, UR4, 0x1, URZ ;  /* 0x0000000104047890 */ /* 0x000fe2000fffe0ff */
[----:B------:R-:W-:-:S03]  /*0cf0*/  IADD3 R8, P0, PT, R8, 0x4, RZ ;  /* 0x0000000408087810 */ /* 0x000fc60007f1e0ff */
[----:B------:R-:W-:Y:S01]  /*0d00*/  UISETP.NE.AND UP0, UPT, UR4, URZ, UPT ;  /* 0x000000ff0400728c */ /* 0x000fe2000bf05270 */
[----:B--2---:R-:W-:Y:S02]  /*0d10*/  IADD3 R2, P1, PT, R2, 0x4, RZ ;  /* 0x0000000402027810 */ /* 0x004fe40007f3e0ff */
[----:B------:R-:W-:Y:S02]  /*0d20*/  IADD3.X R9, PT, PT, RZ, R9, RZ, P0, !PT ;  /* 0x00000009ff097210 */ /* 0x000fe400007fe4ff */
[----:B------:R-:W-:Y:S01]  /*0d30*/  IADD3.X R7, PT, PT, RZ, R7, RZ, P1, !PT ;  /* 0x00000007ff077210 */ /* 0x000fe20000ffe4ff */
[----:B---3--:R-:W-:-:S03]  /*0d40*/  FFMA R16, R3, R4, R16 ;  /* 0x0000000403107223 */ /* 0x008fc60000000010 */
[----:B------:R-:W-:Y:S05]  /*0d50*/  BRA.U UP0, `(.L_x_9) ;  /* 0xfffffffd00cc7547 */ /* 0x000fea000b83ffff */
.L_x_4:
[----:B------:R-:W3:Y:S02]  /*0d60*/  LDC.64 R2, c[0x0][0x398] ;  /* 0x0000e600ff027b82 */ /* 0x000ee40000000a00 */
[----:B---3--:R-:W-:-:S05]  /*0d70*/  IMAD.WIDE.U32 R2, R0, 0x4, R2 ;  /* 0x0000000400027825 */ /* 0x008fca00078e0002 */
[----:B------:R-:W-:Y:S01]  /*0d80*/  STG.E desc[UR10][R2.64], R16 ;  /* 0x0000001002007986 */ /* 0x000fe2000c10190a */
[----:B------:R-:W-:Y:S05]  /*0d90*/  EXIT ;  /* 0x000000000000794d */ /* 0x000fea0003800000 */
.L_x_10:
[----:B------:R-:W-:-:S00]  /*0da0*/  BRA `(.L_x_10) ;  /* 0xfffffffc00fc7947 */ /* 0x000fc0000383ffff */
[----:B------:R-:W-:-:S00]  /*0db0*/  NOP ;  /* 0x0000000000007918 */ /* 0x000fc00000000000 */
        /* <DEDUP_REMOVED lines=12> */
.L_x_11:


//--------------------- .nv.shared.reserved.0     --------------------------
	.section	.nv.shared.reserved.0,"aw",@nobits
	.weak		__nv_reservedSMEM_offset_0_alias
	.size		__nv_reservedSMEM_offset_0_alias, 0, 64
	.other		__nv_reservedSMEM_offset_0_alias,@"STO_CUDA_RESERVED_SHARED STV_DEFAULT"
__nv_reservedSMEM_offset_0_alias:
	.zero		0
	.zero		64


//--------------------- .nv.constant0._Z10convKernelPfS_S_S_iii --------------------------
	.section	.nv.constant0._Z10convKernelPfS_S_S_iii,"a",@progbits
	.sectionflags	@""
	.align	4
.nv.constant0._Z10convKernelPfS_S_S_iii:
	.zero		940


//--------------------- SYMBOLS --------------------------

	.type		.nv.reservedSmem.offset0,@object
	.size		.nv.reservedSmem.offset0,0x4
